	.headerflags	@"EF_CUDA_TEXMODE_UNIFIED EF_CUDA_64BIT_ADDRESS EF_CUDA_ACCELERATORS EF_CUDA_SM90 EF_CUDA_VIRTUAL_SM(EF_CUDA_SM90)"
	.elftype	@"ET_EXEC"


//--------------------- .nv.info                  --------------------------
	.section	.nv.info,"",@"SHT_CUDA_INFO"
	.align	4


	//----- nvinfo : EIATTR_REGCOUNT
	.align		4
        /*0000*/ 	.byte	0x04, 0x2f
        /*0002*/ 	.short	(.L_1 - .L_0)
	.align		4
.L_0:
        /*0004*/ 	.word	index@(triton_poi_fused__to_copy_add_arange_mul_3)
        /*0008*/ 	.word	0x00000009


	//----- nvinfo : EIATTR_MIN_STACK_SIZE
	.align		4
.L_1:
        /*000c*/ 	.byte	0x04, 0x12
        /*000e*/ 	.short	(.L_3 - .L_2)
	.align		4
.L_2:
        /*0010*/ 	.word	index@(triton_poi_fused__to_copy_add_arange_mul_3)
        /*0014*/ 	.word	0x00000000


	//----- nvinfo : EIATTR_FRAME_SIZE
	.align		4
.L_3:
        /*0018*/ 	.byte	0x04, 0x11
        /*001a*/ 	.short	(.L_5 - .L_4)
	.align		4
.L_4:
        /*001c*/ 	.word	index@(triton_poi_fused__to_copy_add_arange_mul_3)
        /*0020*/ 	.word	0x00000000


	//----- nvinfo : EIATTR_MIN_STACK_SIZE
	.align		4
.L_5:
        /*0024*/ 	.byte	0x04, 0x12
        /*0026*/ 	.short	(.L_7 - .L_6)
	.align		4
.L_6:
        /*0028*/ 	.word	index@(triton_poi_fused__to_copy_add_arange_mul_3)
        /*002c*/ 	.word	0x00000000
.L_7:


//--------------------- .nv.info.triton_poi_fused__to_copy_add_arange_mul_3 --------------------------
	.section	.nv.info.triton_poi_fused__to_copy_add_arange_mul_3,"",@"SHT_CUDA_INFO"
	.sectionflags	@""
	.align	4


	//----- nvinfo : EIATTR_CUDA_API_VERSION
	.align		4
        /*0000*/ 	.byte	0x04, 0x37
        /*0002*/ 	.short	(.L_9 - .L_8)
.L_8:
        /*0004*/ 	.word	0x0000007c


	//----- nvinfo : EIATTR_KPARAM_INFO
	.align		4
.L_9:
        /*0008*/ 	.byte	0x04, 0x17
        /*000a*/ 	.short	(.L_11 - .L_10)
.L_10:
        /*000c*/ 	.word	0x00000000
        /*0010*/ 	.short	0x0001
        /*0012*/ 	.short	0x0008
        /*0014*/ 	.byte	0x00, 0xf0, 0x11, 0x00


	//----- nvinfo : EIATTR_KPARAM_INFO
	.align		4
.L_11:
        /*0018*/ 	.byte	0x04, 0x17
        /*001a*/ 	.short	(.L_13 - .L_12)
.L_12:
        /*001c*/ 	.word	0x00000000
        /*0020*/ 	.short	0x0000
        /*0022*/ 	.short	0x0000
        /*0024*/ 	.byte	0x00, 0xf4, 0x21, 0x00


	//----- nvinfo : EIATTR_SPARSE_MMA_MASK
	.align		4
.L_13:
        /*0028*/ 	.byte	0x03, 0x50
        /*002a*/ 	.short	0x0000


	//----- nvinfo : EIATTR_MAXREG_COUNT
	.align		4
        /*002c*/ 	.byte	0x03, 0x1b
        /*002e*/ 	.short	0x00ff


	//----- nvinfo : EIATTR_EXIT_INSTR_OFFSETS
	.align		4
        /*0030*/ 	.byte	0x04, 0x1c
        /*0032*/ 	.short	(.L_15 - .L_14)


	//   ....[0]....
.L_14:
        /*0034*/ 	.word	0x000000d0


	//   ....[1]....
        /*0038*/ 	.word	0x00000100


	//----- nvinfo : EIATTR_REQNTID
	.align		4
.L_15:
        /*003c*/ 	.byte	0x04, 0x10
        /*003e*/ 	.short	(.L_17 - .L_16)
.L_16:
        /*0040*/ 	.word	0x00000020
        /*0044*/ 	.word	0x00000001
        /*0048*/ 	.word	0x00000001


	//----- nvinfo : EIATTR_CBANK_PARAM_SIZE
	.align		4
.L_17:
        /*004c*/ 	.byte	0x03, 0x19
        /*004e*/ 	.short	0x000c


	//----- nvinfo : EIATTR_PARAM_CBANK
	.align		4
        /*0050*/ 	.byte	0x04, 0x0a
        /*0052*/ 	.short	(.L_19 - .L_18)
	.align		4
.L_18:
        /*0054*/ 	.word	index@(.nv.constant0.triton_poi_fused__to_copy_add_arange_mul_3)
        /*0058*/ 	.short	0x0210
        /*005a*/ 	.short	0x000c


	//----- nvinfo : EIATTR_SW_WAR
	.align		4
.L_19:
        /*005c*/ 	.byte	0x04, 0x36
        /*005e*/ 	.short	(.L_21 - .L_20)
.L_20:
        /*0060*/ 	.word	0x00000008
.L_21:


//--------------------- .nv.callgraph             --------------------------
	.section	.nv.callgraph,"",@"SHT_CUDA_CALLGRAPH"
	.align	4
	.sectionentsize	8
	.align		4
        /*0000*/ 	.word	0x00000000
	.align		4
        /*0004*/ 	.word	0xffffffff
	.align		4
        /*0008*/ 	.word	0x00000000
	.align		4
        /*000c*/ 	.word	0xfffffffe
	.align		4
        /*0010*/ 	.word	0x00000000
	.align		4
        /*0014*/ 	.word	0xfffffffd
	.align		4
        /*0018*/ 	.word	0x00000000
	.align		4
        /*001c*/ 	.word	0xfffffffc


//--------------------- .text.triton_poi_fused__to_copy_add_arange_mul_3 --------------------------
	.section	.text.triton_poi_fused__to_copy_add_arange_mul_3,"ax",@progbits
	.align	128
        .global         triton_poi_fused__to_copy_add_arange_mul_3
        .type           triton_poi_fused__to_copy_add_arange_mul_3,@function
        .size           triton_poi_fused__to_copy_add_arange_mul_3,(.L_x_1 - triton_poi_fused__to_copy_add_arange_mul_3)
        .other          triton_poi_fused__to_copy_add_arange_mul_3,@"STO_CUDA_ENTRY STV_DEFAULT"
triton_poi_fused__to_copy_add_arange_mul_3:
.text.triton_poi_fused__to_copy_add_arange_mul_3:
[----:B------:R-:W0:Y:S02]  /*0000*/  LDC R1, c[0x0][0x28] ;  /* 0x00000a00ff017b82 */ /* 0x000e240000000800 */
[----:B------:R-:W1:Y:S01]  /*0010*/  S2R R6, SR_TID.X ;  /* 0x0000000000067919 */ /* 0x000e620000002100 */
[----:B------:R-:W2:Y:S01]  /*0020*/  LDC.64 R2, c[0x0][0x210] ;  /* 0x00008400ff027b82 */ /* 0x000ea20000000a00 */
[----:B------:R-:W3:Y:S01]  /*0030*/  S2R R5, SR_CTAID.X ;  /* 0x0000000000057919 */ /* 0x000ee20000002500 */
[C---:B-1----:R-:W-:Y:S02]  /*0040*/  LOP3.LUT R0, R6.reuse, 0x3, RZ, 0xc0, !PT ;  /* 0x0000000306007812 */ /* 0x042fe400078ec0ff */
[----:B------:R-:W-:-:S03]  /*0050*/  LOP3.LUT P0, RZ, R6, 0x1c, RZ, 0xc0, !PT ;  /* 0x0000001c06ff7812 */ /* 0x000fc6000780c0ff */
[----:B---3--:R-:W-:-:S04]  /*0060*/  IMAD R5, R5, 0x4, R0 ;  /* 0x0000000405057824 */ /* 0x008fc800078e0200 */
[C---:B--2---:R-:W-:Y:S01]  /*0070*/  IMAD.WIDE R2, R5.reuse, 0x8, R2 ;  /* 0x0000000805027825 */ /* 0x044fe200078e0202 */
[----:B------:R-:W-:Y:S02]  /*0080*/  I2FP.F32.S32 R0, R5 ;  /* 0x0000000500007245 */ /* 0x000fe40000201400 */
[----:B------:R-:W-:-:S03]  /*0090*/  ISETP.LT.AND P0, PT, R5, 0x4, !P0 ;  /* 0x000000040500780c */ /* 0x000fc60004701270 */
[----:B------:R-:W-:-:S04]  /*00a0*/  FMUL R0, R0, 16 ;  /* 0x4180000000007820 */ /* 0x000fc80000400000 */
[----:B------:R-:W1:Y:S02]  /*00b0*/  F2I.TRUNC.NTZ R4, R0 ;  /* 0x0000000000047305 */ /* 0x000e64000020f100 */
[----:B-1----:R-:W-:-:S04]  /*00c0*/  SHF.R.S32.HI R5, RZ, 0x1f, R4 ;  /* 0x0000001fff057819 */ /* 0x002fc80000011404 */
[----:B------:R-:W-:Y:S05]  /*00d0*/  @!P0 EXIT ;  /* 0x000000000000894d */ /* 0x000fea0003800000 */
[----:B------:R-:W-:Y:S02]  /*00e0*/  ULDC.64 UR4, c[0x0][0x208] ;  /* 0x0000820000047ab9 */ /* 0x000fe40000000a00 */
[----:B------:R-:W-:Y:S01]  /*00f0*/  STG.E.64 desc[UR4][R2.64], R4 ;  /* 0x0000000402007986 */ /* 0x000fe2000c101b04 */
[----:B------:R-:W-:Y:S05]  /*0100*/  EXIT ;  /* 0x000000000000794d */ /* 0x000fea0003800000 */
.L_x_0:
[----:B------:R-:W-:-:S00]  /*0110*/  BRA `(.L_x_0) ;  /* 0xfffffffc00fc7947 */ /* 0x000fc0000383ffff */
[----:B------:R-:W-:-:S00]  /*0120*/  NOP ;  /* 0x0000000000007918 */ /* 0x000fc00000000000 */
        /* <DEDUP_REMOVED lines=13> */
.L_x_1:


//--------------------- .nv.constant0.triton_poi_fused__to_copy_add_arange_mul_3 --------------------------
	.section	.nv.constant0.triton_poi_fused__to_copy_add_arange_mul_3,"a",@progbits
	.sectionflags	@""
	.align	4
.nv.constant0.triton_poi_fused__to_copy_add_arange_mul_3:
	.zero		540
